//
// Generated by NVIDIA NVVM Compiler
//
// Compiler Build ID: CL-36424714
// Cuda compilation tools, release 13.0, V13.0.88
// Based on NVVM 20.0.0
//

.version 9.0
.target sm_100
.address_size 64

	// .globl	_Z12loss_scalingPKdPd

.visible .entry _Z12loss_scalingPKdPd(
	.param .u64 .ptr .align 1 _Z12loss_scalingPKdPd_param_0,
	.param .u64 .ptr .align 1 _Z12loss_scalingPKdPd_param_1
)
{
	.reg .b32 	%r<2>;
	.reg .b64 	%rd<8>;
	.reg .b64 	%fd<6>;

	ld.param.u64 	%rd1, [_Z12loss_scalingPKdPd_param_0];
	ld.param.u64 	%rd2, [_Z12loss_scalingPKdPd_param_1];
	cvta.to.global.u64 	%rd3, %rd2;
	cvta.to.global.u64 	%rd4, %rd1;
	mov.u32 	%r1, %tid.x;
	mul.wide.u32 	%rd5, %r1, 8;
	add.s64 	%rd6, %rd4, %rd5;
	ld.global.f64 	%fd1, [%rd6];
	mov.f64 	%fd2, 0d3F50624DD2F1A9FC;
	div.rn.f64 	%fd3, %fd2, %fd1;
	min.f64 	%fd4, %fd3, 0d3FF0000000000000;
	fma.rn.f64 	%fd5, %fd4, 0d3FE0000000000000, 0d3FF0000000000000;
	add.s64 	%rd7, %rd3, %rd5;
	st.global.f64 	[%rd7], %fd5;
	ret;

}


// ===== COMPILED SASS (sm_100) =====

	.target	sm_100

	.elftype	@"ET_EXEC"


//--------------------- .note.nv.tkinfo           --------------------------
	.section	.note.nv.tkinfo,"",@"SHT_NOTE"
	.sectionflags	@"SHF_NOTE_NV_TKINFO"
	.tkinfo
        /*0018*/ 	.word	0x00000002
        /*0030*/ 	.string	""
        /*0030*/ 	.string	"ptxas"
        /*0030*/ 	.string	"Cuda compilation tools, release 13.0, V13.0.88"
        /*0030*/ 	.string	"Build cuda_13.0.r13.0/compiler.36424714_0"
        /*0030*/ 	.string	"-arch sm_100 -m 64 "



//--------------------- .note.nv.cuinfo           --------------------------
	.section	.note.nv.cuinfo,"",@"SHT_NOTE"
	.sectionflags	@"SHF_NOTE_NV_CUINFO"
        /*0018*/ 	.short	0x0002
        /*001a*/ 	.short	0x0064
        /*001c*/ 	.short	0x0082
	.zero		2


//--------------------- .nv.info                  --------------------------
	.section	.nv.info,"",@"SHT_CUDA_INFO"
	.align	4


	//----- nvinfo : EIATTR_REGCOUNT
	.align		4
        /*0000*/ 	.byte	0x04, 0x2f
        /*0002*/ 	.short	(.L_1 - .L_0)
	.align		4
.L_0:
        /*0004*/ 	.word	index@(_Z12loss_scalingPKdPd)
        /*0008*/ 	.word	0x00000015


	//----- nvinfo : EIATTR_FRAME_SIZE
	.align		4
.L_1:
        /*000c*/ 	.byte	0x04, 0x11
        /*000e*/ 	.short	(.L_3 - .L_2)
	.align		4
.L_2:
        /*0010*/ 	.word	index@($__internal_0_$__cuda_sm20_div_rn_f64_full)
        /*0014*/ 	.word	0x00000000


	//----- nvinfo : EIATTR_FRAME_SIZE
	.align		4
.L_3:
        /*0018*/ 	.byte	0x04, 0x11
        /*001a*/ 	.short	(.L_5 - .L_4)
	.align		4
.L_4:
        /*001c*/ 	.word	index@(_Z12loss_scalingPKdPd)
        /*0020*/ 	.word	0x00000000


	//----- nvinfo : EIATTR_MIN_STACK_SIZE
	.align		4
.L_5:
        /*0024*/ 	.byte	0x04, 0x12
        /*0026*/ 	.short	(.L_7 - .L_6)
	.align		4
.L_6:
        /*0028*/ 	.word	index@(_Z12loss_scalingPKdPd)
        /*002c*/ 	.word	0x00000000
.L_7:


//--------------------- .nv.compat                --------------------------
	.section	.nv.compat,"",@"SHT_CUDA_COMPAT_INFO"
	.align	4
        /*0000*/ 	.byte	0x02, 0x09, 0x00, 0x00, 0x02, 0x02, 0x01, 0x00, 0x02, 0x05, 0x05, 0x00, 0x03, 0x07, 0x01, 0x01
        /*0010*/ 	.byte	0x02, 0x03, 0x00, 0x00, 0x02, 0x06, 0x01, 0x00, 0x04, 0x0b, 0x08, 0x00, 0x01, 0x00, 0x00, 0x00
        /*0020*/ 	.byte	0x00, 0x00, 0x00, 0x00


//--------------------- .nv.info._Z12loss_scalingPKdPd --------------------------
	.section	.nv.info._Z12loss_scalingPKdPd,"",@"SHT_CUDA_INFO"
	.sectionflags	@""
	.align	4


	//----- nvinfo : EIATTR_CUDA_API_VERSION
	.align		4
        /*0000*/ 	.byte	0x04, 0x37
        /*0002*/ 	.short	(.L_9 - .L_8)
.L_8:
        /*0004*/ 	.word	0x00000082


	//----- nvinfo : EIATTR_KPARAM_INFO
	.align		4
.L_9:
        /*0008*/ 	.byte	0x04, 0x17
        /*000a*/ 	.short	(.L_11 - .L_10)
.L_10:
        /*000c*/ 	.word	0x00000000
        /*0010*/ 	.short	0x0001
        /*0012*/ 	.short	0x0008
        /*0014*/ 	.byte	0x00, 0xf5, 0x21, 0x00


	//----- nvinfo : EIATTR_KPARAM_INFO
	.align		4
.L_11:
        /*0018*/ 	.byte	0x04, 0x17
        /*001a*/ 	.short	(.L_13 - .L_12)
.L_12:
        /*001c*/ 	.word	0x00000000
        /*0020*/ 	.short	0x0000
        /*0022*/ 	.short	0x0000
        /*0024*/ 	.byte	0x00, 0xf5, 0x21, 0x00


	//----- nvinfo : EIATTR_SPARSE_MMA_MASK
	.align		4
.L_13:
        /*0028*/ 	.byte	0x03, 0x50
        /*002a*/ 	.short	0x0000


	//----- nvinfo : EIATTR_MAXREG_COUNT
	.align		4
        /*002c*/ 	.byte	0x03, 0x1b
        /*002e*/ 	.short	0x00ff


	//----- nvinfo : EIATTR_MERCURY_ISA_VERSION
	.align		4
        /*0030*/ 	.byte	0x03, 0x5f
        /*0032*/ 	.short	0x0101


	//----- nvinfo : EIATTR_VRC_CTA_INIT_COUNT
	.align		4
        /*0034*/ 	.byte	0x02, 0x4a
	.zero		1
	.zero		1


	//----- nvinfo : EIATTR_EXIT_INSTR_OFFSETS
	.align		4
        /*0038*/ 	.byte	0x04, 0x1c
        /*003a*/ 	.short	(.L_15 - .L_14)


	//   ....[0]....
.L_14:
        /*003c*/ 	.word	0x00000260


	//----- nvinfo : EIATTR_CRS_STACK_SIZE
	.align		4
.L_15:
        /*0040*/ 	.byte	0x04, 0x1e
        /*0042*/ 	.short	(.L_17 - .L_16)
.L_16:
        /*0044*/ 	.word	0x00000000


	//----- nvinfo : EIATTR_CBANK_PARAM_SIZE
	.align		4
.L_17:
        /*0048*/ 	.byte	0x03, 0x19
        /*004a*/ 	.short	0x0010


	//----- nvinfo : EIATTR_PARAM_CBANK
	.align		4
        /*004c*/ 	.byte	0x04, 0x0a
        /*004e*/ 	.short	(.L_19 - .L_18)
	.align		4
.L_18:
        /*0050*/ 	.word	index@(.nv.constant0._Z12loss_scalingPKdPd)
        /*0054*/ 	.short	0x0380
        /*0056*/ 	.short	0x0010


	//----- nvinfo : EIATTR_SW_WAR
	.align		4
.L_19:
        /*0058*/ 	.byte	0x04, 0x36
        /*005a*/ 	.short	(.L_21 - .L_20)
.L_20:
        /*005c*/ 	.word	0x00000008
.L_21:


//--------------------- .nv.callgraph             --------------------------
	.section	.nv.callgraph,"",@"SHT_CUDA_CALLGRAPH"
	.align	4
	.sectionentsize	8
	.align		4
        /*0000*/ 	.word	0x00000000
	.align		4
        /*0004*/ 	.word	0xffffffff
	.align		4
        /*0008*/ 	.word	0x00000000
	.align		4
        /*000c*/ 	.word	0xfffffffe
	.align		4
        /*0010*/ 	.word	0x00000000
	.align		4
        /*0014*/ 	.word	0xfffffffd
	.align		4
        /*0018*/ 	.word	0x00000000
	.align		4
        /*001c*/ 	.word	0xfffffffc


//--------------------- .text._Z12loss_scalingPKdPd --------------------------
	.section	.text._Z12loss_scalingPKdPd,"ax",@progbits
	.align	128
        .global         _Z12loss_scalingPKdPd
        .type           _Z12loss_scalingPKdPd,@function
        .size           _Z12loss_scalingPKdPd,(.L_x_7 - _Z12loss_scalingPKdPd)
        .other          _Z12loss_scalingPKdPd,@"STO_CUDA_ENTRY STV_DEFAULT"
_Z12loss_scalingPKdPd:
.text._Z12loss_scalingPKdPd:
[----:B------:R-:W-:Y:S01]  /*0000*/  LDC R1, c[0x0][0x37c] ;  /* 0x0000df00ff017b82 */ /* 0x000fe20000000800 */
[----:B------:R-:W0:Y:S07]  /*0010*/  S2R R0, SR_TID.X ;  /* 0x0000000000007919 */ /* 0x000e2e0000002100 */
[----:B------:R-:W0:Y:S01]  /*0020*/  LDC.64 R4, c[0x0][0x380] ;  /* 0x0000e000ff047b82 */ /* 0x000e220000000a00 */
[----:B------:R-:W1:Y:S01]  /*0030*/  LDCU.64 UR4, c[0x0][0x358] ;  /* 0x00006b00ff0477ac */ /* 0x000e620008000a00 */
[----:B0-----:R-:W-:-:S06]  /*0040*/  IMAD.WIDE.U32 R4, R0, 0x8, R4 ;  /* 0x0000000800047825 */ /* 0x001fcc00078e0004 */
[----:B-1----:R-:W2:Y:S01]  /*0050*/  LDG.E.64 R4, desc[UR4][R4.64] ;  /* 0x0000000404047981 */ /* 0x002ea2000c1e1b00 */
[----:B------:R-:W-:Y:S01]  /*0060*/  IMAD.MOV.U32 R2, RZ, RZ, 0x1 ;  /* 0x00000001ff027424 */ /* 0x000fe200078e00ff */
[----:B------:R-:W-:Y:S01]  /*0070*/  UMOV UR6, 0xd2f1a9fc ;  /* 0xd2f1a9fc00067882 */ /* 0x000fe20000000000 */
[----:B------:R-:W-:Y:S01]  /*0080*/  UMOV UR7, 0x3f50624d ;  /* 0x3f50624d00077882 */ /* 0x000fe20000000000 */
[----:B------:R-:W-:Y:S01]  /*0090*/  BSSY.RECONVERGENT B0, `(.L_x_0) ;  /* 0x000000f000007945 */ /* 0x000fe20003800200 */
[----:B--2---:R-:W0:Y:S02]  /*00a0*/  MUFU.RCP64H R3, R5 ;  /* 0x0000000500037308 */ /* 0x004e240000001800 */
[----:B0-----:R-:W-:-:S08]  /*00b0*/  DFMA R6, -R4, R2, 1 ;  /* 0x3ff000000406742b */ /* 0x001fd00000000102 */
[----:B------:R-:W-:-:S08]  /*00c0*/  DFMA R6, R6, R6, R6 ;  /* 0x000000060606722b */ /* 0x000fd00000000006 */
[----:B------:R-:W-:-:S08]  /*00d0*/  DFMA R6, R2, R6, R2 ;  /* 0x000000060206722b */ /* 0x000fd00000000002 */
[----:B------:R-:W-:-:S08]  /*00e0*/  DFMA R2, -R4, R6, 1 ;  /* 0x3ff000000402742b */ /* 0x000fd00000000106 */
[----:B------:R-:W-:-:S08]  /*00f0*/  DFMA R2, R6, R2, R6 ;  /* 0x000000020602722b */ /* 0x000fd00000000006 */
[----:B------:R-:W-:-:S08]  /*0100*/  DMUL R6, R2, UR6 ;  /* 0x0000000602067c28 */ /* 0x000fd00008000000 */
[----:B------:R-:W-:-:S08]  /*0110*/  DFMA R8, -R4, R6, UR6 ;  /* 0x0000000604087e2b */ /* 0x000fd00008000106 */
[----:B------:R-:W-:-:S10]  /*0120*/  DFMA R2, R2, R8, R6 ;  /* 0x000000080202722b */ /* 0x000fd40000000006 */
[----:B------:R-:W-:-:S05]  /*0130*/  FFMA R6, RZ, R5, R3 ;  /* 0x00000005ff067223 */ /* 0x000fca0000000003 */
[----:B------:R-:W-:-:S13]  /*0140*/  FSETP.GT.AND P0, PT, |R6|, 1.469367938527859385e-39, PT ;  /* 0x001000000600780b */ /* 0x000fda0003f04200 */
[----:B------:R-:W-:Y:S05]  /*0150*/  @P0 BRA `(.L_x_1) ;  /* 0x0000000000080947 */ /* 0x000fea0003800000 */
[----:B------:R-:W-:-:S07]  /*0160*/  MOV R6, 0x180 ;  /* 0x0000018000067802 */ /* 0x000fce0000000f00 */
[----:B------:R-:W-:Y:S05]  /*0170*/  CALL.REL.NOINC `($__internal_0_$__cuda_sm20_div_rn_f64_full) ;  /* 0x00000000003c7944 */ /* 0x000fea0003c00000 */
.L_x_1:
[----:B------:R-:W-:Y:S05]  /*0180*/  BSYNC.RECONVERGENT B0 ;  /* 0x0000000000007941 */ /* 0x000fea0003800200 */
.L_x_0:
[----:B------:R-:W-:Y:S01]  /*0190*/  DSETP.MIN.AND P0, P1, R2, 1, PT ;  /* 0x3ff000000200742a */ /* 0x000fe20003900000 */
[----:B------:R-:W0:Y:S01]  /*01a0*/  LDC.64 R6, c[0x0][0x388] ;  /* 0x0000e200ff067b82 */ /* 0x000e220000000a00 */
[----:B------:R-:W-:Y:S02]  /*01b0*/  IMAD.MOV.U32 R4, RZ, RZ, R3 ;  /* 0x000000ffff047224 */ /* 0x000fe400078e0003 */
[----:B------:R-:W-:Y:S02]  /*01c0*/  IMAD.MOV.U32 R5, RZ, RZ, 0x80000 ;  /* 0x00080000ff057424 */ /* 0x000fe400078e00ff */
[----:B------:R-:W-:Y:S02]  /*01d0*/  SEL R2, R2, RZ, P0 ;  /* 0x000000ff02027207 */ /* 0x000fe40000000000 */
[----:B------:R-:W-:Y:S01]  /*01e0*/  FSEL R9, R4, 1.875, P0 ;  /* 0x3ff0000004097808 */ /* 0x000fe20000000000 */
[----:B------:R-:W-:-:S05]  /*01f0*/  IMAD.MOV.U32 R4, RZ, RZ, 0x0 ;  /* 0x00000000ff047424 */ /* 0x000fca00078e00ff */
[----:B------:R-:W-:Y:S01]  /*0200*/  @P1 LOP3.LUT R9, R5, 0x3ff00000, RZ, 0xfc, !PT ;  /* 0x3ff0000005091812 */ /* 0x000fe200078efcff */
[----:B------:R-:W-:-:S04]  /*0210*/  IMAD.MOV.U32 R5, RZ, RZ, 0x3fe00000 ;  /* 0x3fe00000ff057424 */ /* 0x000fc800078e00ff */
[----:B------:R-:W-:-:S06]  /*0220*/  IMAD.MOV.U32 R3, RZ, RZ, R9 ;  /* 0x000000ffff037224 */ /* 0x000fcc00078e0009 */
[----:B------:R-:W-:Y:S01]  /*0230*/  DFMA R2, R2, R4, 1 ;  /* 0x3ff000000202742b */ /* 0x000fe20000000004 */
[----:B0-----:R-:W-:-:S06]  /*0240*/  IMAD.WIDE.U32 R4, R0, 0x8, R6 ;  /* 0x0000000800047825 */ /* 0x001fcc00078e0006 */
[----:B------:R-:W-:Y:S01]  /*0250*/  STG.E.64 desc[UR4][R4.64], R2 ;  /* 0x0000000204007986 */ /* 0x000fe2000c101b04 */
[----:B------:R-:W-:Y:S05]  /*0260*/  EXIT ;  /* 0x000000000000794d */ /* 0x000fea0003800000 */
        .weak           $__internal_0_$__cuda_sm20_div_rn_f64_full
        .type           $__internal_0_$__cuda_sm20_div_rn_f64_full,@function
        .size           $__internal_0_$__cuda_sm20_div_rn_f64_full,(.L_x_7 - $__internal_0_$__cuda_sm20_div_rn_f64_full)
$__internal_0_$__cuda_sm20_div_rn_f64_full:
[C---:B------:R-:W-:Y:S01]  /*0270*/  FSETP.GEU.AND P0, PT, |R5|.reuse, 1.469367938527859385e-39, PT ;  /* 0x001000000500780b */ /* 0x040fe20003f0e200 */
[----:B------:R-:W-:Y:S01]  /*0280*/  IMAD.MOV.U32 R8, RZ, RZ, 0x1 ;  /* 0x00000001ff087424 */ /* 0x000fe200078e00ff */
[C---:B------:R-:W-:Y:S01]  /*0290*/  LOP3.LUT R2, R5.reuse, 0x800fffff, RZ, 0xc0, !PT ;  /* 0x800fffff05027812 */ /* 0x040fe200078ec0ff */
[----:B------:R-:W-:Y:S01]  /*02a0*/  IMAD.MOV.U32 R7, RZ, RZ, 0x1ca00000 ;  /* 0x1ca00000ff077424 */ /* 0x000fe200078e00ff */
[----:B------:R-:W-:Y:S01]  /*02b0*/  LOP3.LUT R14, R5, 0x7ff00000, RZ, 0xc0, !PT ;  /* 0x7ff00000050e7812 */ /* 0x000fe200078ec0ff */
[----:B------:R-:W-:Y:S01]  /*02c0*/  IMAD.MOV.U32 R17, RZ, RZ, 0x3f500000 ;  /* 0x3f500000ff117424 */ /* 0x000fe200078e00ff */
[----:B------:R-:W-:Y:S01]  /*02d0*/  LOP3.LUT R3, R2, 0x3ff00000, RZ, 0xfc, !PT ;  /* 0x3ff0000002037812 */ /* 0x000fe200078efcff */
[----:B------:R-:W-:Y:S01]  /*02e0*/  IMAD.MOV.U32 R2, RZ, RZ, R4 ;  /* 0x000000ffff027224 */ /* 0x000fe200078e0004 */
[----:B------:R-:W-:Y:S01]  /*02f0*/  ISETP.LE.U32.AND P1, PT, R14, 0x3f500000, PT ;  /* 0x3f5000000e00780c */ /* 0x000fe20003f23070 */
[----:B------:R-:W-:Y:S01]  /*0300*/  IMAD.MOV.U32 R16, RZ, RZ, R14 ;  /* 0x000000ffff107224 */ /* 0x000fe200078e000e */
[----:B------:R-:W-:Y:S01]  /*0310*/  BSSY.RECONVERGENT B1, `(.L_x_2) ;  /* 0x0000042000017945 */ /* 0x000fe20003800200 */
[----:B------:R-:W-:Y:S01]  /*0320*/  VIADD R18, R17, 0xffffffff ;  /* 0xffffffff11127836 */ /* 0x000fe20000000000 */
[----:B------:R-:W-:Y:S01]  /*0330*/  SEL R12, R7, 0x63400000, !P1 ;  /* 0x63400000070c7807 */ /* 0x000fe20004800000 */
[----:B------:R-:W-:-:S06]  /*0340*/  @!P0 DMUL R2, R4, 8.98846567431157953865e+307 ;  /* 0x7fe0000004028828 */ /* 0x000fcc0000000000 */
[----:B------:R-:W0:Y:S04]  /*0350*/  MUFU.RCP64H R9, R3 ;  /* 0x0000000300097308 */ /* 0x000e280000001800 */
[----:B------:R-:W-:Y:S02]  /*0360*/  @!P0 LOP3.LUT R16, R3, 0x7ff00000, RZ, 0xc0, !PT ;  /* 0x7ff0000003108812 */ /* 0x000fe400078ec0ff */
[----:B------:R-:W-:-:S03]  /*0370*/  ISETP.GT.U32.AND P0, PT, R18, 0x7feffffe, PT ;  /* 0x7feffffe1200780c */ /* 0x000fc60003f04070 */
[----:B------:R-:W-:-:S05]  /*0380*/  VIADD R18, R16, 0xffffffff ;  /* 0xffffffff10127836 */ /* 0x000fca0000000000 */
[----:B------:R-:W-:Y:S01]  /*0390*/  ISETP.GT.U32.OR P0, PT, R18, 0x7feffffe, P0 ;  /* 0x7feffffe1200780c */ /* 0x000fe20000704470 */
[----:B0-----:R-:W-:-:S08]  /*03a0*/  DFMA R10, R8, -R2, 1 ;  /* 0x3ff00000080a742b */ /* 0x001fd00000000802 */
[----:B------:R-:W-:-:S08]  /*03b0*/  DFMA R10, R10, R10, R10 ;  /* 0x0000000a0a0a722b */ /* 0x000fd0000000000a */
[----:B------:R-:W-:-:S08]  /*03c0*/  DFMA R10, R8, R10, R8 ;  /* 0x0000000a080a722b */ /* 0x000fd00000000008 */
[----:B------:R-:W-:-:S08]  /*03d0*/  DFMA R8, R10, -R2, 1 ;  /* 0x3ff000000a08742b */ /* 0x000fd00000000802 */
[----:B------:R-:W-:Y:S01]  /*03e0*/  DFMA R10, R10, R8, R10 ;  /* 0x000000080a0a722b */ /* 0x000fe2000000000a */
[----:B------:R-:W-:Y:S01]  /*03f0*/  LOP3.LUT R9, R12, 0x624d, RZ, 0xfc, !PT ;  /* 0x0000624d0c097812 */ /* 0x000fe200078efcff */
[----:B------:R-:W-:-:S06]  /*0400*/  IMAD.MOV.U32 R8, RZ, RZ, -0x2d0e5604 ;  /* 0xd2f1a9fcff087424 */ /* 0x000fcc00078e00ff */
[----:B------:R-:W-:-:S08]  /*0410*/  DMUL R12, R10, R8 ;  /* 0x000000080a0c7228 */ /* 0x000fd00000000000 */
[----:B------:R-:W-:-:S08]  /*0420*/  DFMA R14, R12, -R2, R8 ;  /* 0x800000020c0e722b */ /* 0x000fd00000000008 */
[----:B------:R-:W-:Y:S01]  /*0430*/  DFMA R10, R10, R14, R12 ;  /* 0x0000000e0a0a722b */ /* 0x000fe2000000000c */
[----:B------:R-:W-:Y:S10]  /*0440*/  @P0 BRA `(.L_x_3) ;  /* 0x0000000000740947 */ /* 0x000ff40003800000 */
[----:B------:R-:W-:Y:S01]  /*0450*/  LOP3.LUT R14, R5, 0x7ff00000, RZ, 0xc0, !PT ;  /* 0x7ff00000050e7812 */ /* 0x000fe200078ec0ff */
[----:B------:R-:W-:-:S03]  /*0460*/  IMAD.MOV.U32 R12, RZ, RZ, 0x3f500000 ;  /* 0x3f500000ff0c7424 */ /* 0x000fc600078e00ff */
[----:B------:R-:W-:Y:S01]  /*0470*/  ISETP.LE.U32.AND P0, PT, R14, 0x3f500000, PT ;  /* 0x3f5000000e00780c */ /* 0x000fe20003f03070 */
[----:B------:R-:W-:Y:S02]  /*0480*/  IMAD.MOV R13, RZ, RZ, -R14 ;  /* 0x000000ffff0d7224 */ /* 0x000fe400078e0a0e */
[----:B------:R-:W-:Y:S01]  /*0490*/  IMAD.MOV.U32 R14, RZ, RZ, RZ ;  /* 0x000000ffff0e7224 */ /* 0x000fe200078e00ff */
[----:B------:R-:W-:Y:S02]  /*04a0*/  SEL R7, R7, 0x63400000, !P0 ;  /* 0x6340000007077807 */ /* 0x000fe40004000000 */
[----:B------:R-:W-:-:S04]  /*04b0*/  VIADDMNMX R12, R13, R12, 0xb9600000, !PT ;  /* 0xb96000000d0c7446 */ /* 0x000fc8000780010c */
[----:B------:R-:W-:-:S05]  /*04c0*/  VIMNMX R12, PT, PT, R12, 0x46a00000, PT ;  /* 0x46a000000c0c7848 */ /* 0x000fca0003fe0100 */
[----:B------:R-:W-:-:S04]  /*04d0*/  IMAD.IADD R7, R12, 0x1, -R7 ;  /* 0x000000010c077824 */ /* 0x000fc800078e0a07 */
[----:B------:R-:W-:-:S06]  /*04e0*/  VIADD R15, R7, 0x7fe00000 ;  /* 0x7fe00000070f7836 */ /* 0x000fcc0000000000 */
[----:B------:R-:W-:-:S10]  /*04f0*/  DMUL R12, R10, R14 ;  /* 0x0000000e0a0c7228 */ /* 0x000fd40000000000 */
[----:B------:R-:W-:-:S13]  /*0500*/  FSETP.GTU.AND P0, PT, |R13|, 1.469367938527859385e-39, PT ;  /* 0x001000000d00780b */ /* 0x000fda0003f0c200 */
[----:B------:R-:W-:Y:S05]  /*0510*/  @P0 BRA `(.L_x_4) ;  /* 0x0000000000840947 */ /* 0x000fea0003800000 */
[----:B------:R-:W-:Y:S01]  /*0520*/  DFMA R2, R10, -R2, R8 ;  /* 0x800000020a02722b */ /* 0x000fe20000000008 */
[----:B------:R-:W-:-:S09]  /*0530*/  IMAD.MOV.U32 R14, RZ, RZ, RZ ;  /* 0x000000ffff0e7224 */ /* 0x000fd200078e00ff */
[C---:B------:R-:W-:Y:S02]  /*0540*/  FSETP.NEU.AND P0, PT, R3.reuse, RZ, PT ;  /* 0x000000ff0300720b */ /* 0x040fe40003f0d000 */
[----:B------:R-:W-:-:S04]  /*0550*/  LOP3.LUT R5, R3, 0x80000000, R5, 0x48, !PT ;  /* 0x8000000003057812 */ /* 0x000fc800078e4805 */
[----:B------:R-:W-:-:S07]  /*0560*/  LOP3.LUT R15, R5, R15, RZ, 0xfc, !PT ;  /* 0x0000000f050f7212 */ /* 0x000fce00078efcff */
[----:B------:R-:W-:Y:S05]  /*0570*/  @!P0 BRA `(.L_x_4) ;  /* 0x00000000006c8947 */ /* 0x000fea0003800000 */
[----:B------:R-:W-:Y:S01]  /*0580*/  IMAD.MOV R3, RZ, RZ, -R7 ;  /* 0x000000ffff037224 */ /* 0x000fe200078e0a07 */
[----:B------:R-:W-:Y:S01]  /*0590*/  IADD3 R7, PT, PT, -R7, -0x43300000, RZ ;  /* 0xbcd0000007077810 */ /* 0x000fe20007ffe1ff */
[----:B------:R-:W-:-:S06]  /*05a0*/  IMAD.MOV.U32 R2, RZ, RZ, RZ ;  /* 0x000000ffff027224 */ /* 0x000fcc00078e00ff */
[----:B------:R-:W-:Y:S02]  /*05b0*/  DFMA R2, R12, -R2, R10 ;  /* 0x800000020c02722b */ /* 0x000fe4000000000a */
[----:B------:R-:W-:-:S08]  /*05c0*/  DMUL.RP R10, R10, R14 ;  /* 0x0000000e0a0a7228 */ /* 0x000fd00000008000 */
[----:B------:R-:W-:Y:S02]  /*05d0*/  FSETP.NEU.AND P0, PT, |R3|, R7, PT ;  /* 0x000000070300720b */ /* 0x000fe40003f0d200 */
[----:B------:R-:W-:Y:S02]  /*05e0*/  LOP3.LUT R5, R11, R5, RZ, 0x3c, !PT ;  /* 0x000000050b057212 */ /* 0x000fe400078e3cff */
[----:B------:R-:W-:Y:S02]  /*05f0*/  FSEL R12, R10, R12, !P0 ;  /* 0x0000000c0a0c7208 */ /* 0x000fe40004000000 */
[----:B------:R-:W-:Y:S01]  /*0600*/  FSEL R13, R5, R13, !P0 ;  /* 0x0000000d050d7208 */ /* 0x000fe20004000000 */
[----:B------:R-:W-:Y:S06]  /*0610*/  BRA `(.L_x_4) ;  /* 0x0000000000447947 */ /* 0x000fec0003800000 */
.L_x_3:
[----:B------:R-:W-:-:S14]  /*0620*/  DSETP.NAN.AND P0, PT, R4, R4, PT ;  /* 0x000000040400722a */ /* 0x000fdc0003f08000 */
[----:B------:R-:W-:Y:S05]  /*0630*/  @P0 BRA `(.L_x_5) ;  /* 0x0000000000340947 */ /* 0x000fea0003800000 */
[----:B------:R-:W-:Y:S01]  /*0640*/  ISETP.NE.AND P0, PT, R17, R16, PT ;  /* 0x000000101100720c */ /* 0x000fe20003f05270 */
[----:B------:R-:W-:Y:S02]  /*0650*/  IMAD.MOV.U32 R12, RZ, RZ, 0x0 ;  /* 0x00000000ff0c7424 */ /* 0x000fe400078e00ff */
[----:B------:R-:W-:-:S10]  /*0660*/  IMAD.MOV.U32 R13, RZ, RZ, -0x80000 ;  /* 0xfff80000ff0d7424 */ /* 0x000fd400078e00ff */
[----:B------:R-:W-:Y:S05]  /*0670*/  @!P0 BRA `(.L_x_4) ;  /* 0x00000000002c8947 */ /* 0x000fea0003800000 */
[----:B------:R-:W-:Y:S02]  /*0680*/  ISETP.NE.AND P0, PT, R17, 0x7ff00000, PT ;  /* 0x7ff000001100780c */ /* 0x000fe40003f05270 */
[----:B------:R-:W-:Y:S02]  /*0690*/  LOP3.LUT R4, R5, 0x3f50624d, RZ, 0x3c, !PT ;  /* 0x3f50624d05047812 */ /* 0x000fe400078e3cff */
[----:B------:R-:W-:Y:S02]  /*06a0*/  ISETP.EQ.OR P0, PT, R16, RZ, !P0 ;  /* 0x000000ff1000720c */ /* 0x000fe40004702670 */
[----:B------:R-:W-:-:S11]  /*06b0*/  LOP3.LUT R13, R4, 0x80000000, RZ, 0xc0, !PT ;  /* 0x80000000040d7812 */ /* 0x000fd600078ec0ff */
[----:B------:R-:W-:Y:S01]  /*06c0*/  @P0 LOP3.LUT R2, R13, 0x7ff00000, RZ, 0xfc, !PT ;  /* 0x7ff000000d020812 */ /* 0x000fe200078efcff */
[----:B------:R-:W-:Y:S02]  /*06d0*/  @!P0 IMAD.MOV.U32 R12, RZ, RZ, RZ ;  /* 0x000000ffff0c8224 */ /* 0x000fe400078e00ff */
[----:B------:R-:W-:Y:S02]  /*06e0*/  @P0 IMAD.MOV.U32 R12, RZ, RZ, RZ ;  /* 0x000000ffff0c0224 */ /* 0x000fe400078e00ff */
[----:B------:R-:W-:Y:S01]  /*06f0*/  @P0 IMAD.MOV.U32 R13, RZ, RZ, R2 ;  /* 0x000000ffff0d0224 */ /* 0x000fe200078e0002 */
[----:B------:R-:W-:Y:S06]  /*0700*/  BRA `(.L_x_4) ;  /* 0x0000000000087947 */ /* 0x000fec0003800000 */
.L_x_5:
[----:B------:R-:W-:Y:S01]  /*0710*/  LOP3.LUT R13, R5, 0x80000, RZ, 0xfc, !PT ;  /* 0x00080000050d7812 */ /* 0x000fe200078efcff */
[----:B------:R-:W-:-:S07]  /*0720*/  IMAD.MOV.U32 R12, RZ, RZ, R4 ;  /* 0x000000ffff0c7224 */ /* 0x000fce00078e0004 */
.L_x_4:
[----:B------:R-:W-:Y:S05]  /*0730*/  BSYNC.RECONVERGENT B1 ;  /* 0x0000000000017941 */ /* 0x000fea0003800200 */
.L_x_2:
[----:B------:R-:W-:Y:S02]  /*0740*/  IMAD.MOV.U32 R7, RZ, RZ, 0x0 ;  /* 0x00000000ff077424 */ /* 0x000fe400078e00ff */
[----:B------:R-:W-:Y:S02]  /*0750*/  IMAD.MOV.U32 R2, RZ, RZ, R12 ;  /* 0x000000ffff027224 */ /* 0x000fe400078e000c */
[----:B------:R-:W-:Y:S01]  /*0760*/  IMAD.MOV.U32 R3, RZ, RZ, R13 ;  /* 0x000000ffff037224 */ /* 0x000fe200078e000d */
[----:B------:R-:W-:Y:S06]  /*0770*/  RET.REL.NODEC R6 `(_Z12loss_scalingPKdPd) ;  /* 0xfffffff806207950 */ /* 0x000fec0003c3ffff */
.L_x_6:
[----:B------:R-:W-:-:S00]  /*0780*/  BRA `(.L_x_6) ;  /* 0xfffffffc00fc7947 */ /* 0x000fc0000383ffff */
[----:B------:R-:W-:-:S00]  /*0790*/  NOP ;  /* 0x0000000000007918 */ /* 0x000fc00000000000 */
        /* <DEDUP_REMOVED lines=14> */
.L_x_7:


//--------------------- .nv.shared.reserved.0     --------------------------
	.section	.nv.shared.reserved.0,"aw",@nobits
	.weak		__nv_reservedSMEM_offset_0_alias
	.size		__nv_reservedSMEM_offset_0_alias, 0, 64
	.other		__nv_reservedSMEM_offset_0_alias,@"STO_CUDA_RESERVED_SHARED STV_DEFAULT"
__nv_reservedSMEM_offset_0_alias:
	.zero		0
	.zero		64


//--------------------- .nv.constant0._Z12loss_scalingPKdPd --------------------------
	.section	.nv.constant0._Z12loss_scalingPKdPd,"a",@progbits
	.sectionflags	@""
	.align	4
.nv.constant0._Z12loss_scalingPKdPd:
	.zero		912


//--------------------- SYMBOLS --------------------------

	.type		.nv.reservedSmem.offset0,@object
	.size		.nv.reservedSmem.offset0,0x4
